//
// Generated by NVIDIA NVVM Compiler
//
// Compiler Build ID: CL-36424714
// Cuda compilation tools, release 13.0, V13.0.88
// Based on NVVM 20.0.0
//

.version 9.0
.target sm_100
.address_size 64

	// .globl	_Z17Reduction7_kernelILi32EEvPiPKim

.visible .entry _Z17Reduction7_kernelILi32EEvPiPKim(
	.param .u64 .ptr .align 1 _Z17Reduction7_kernelILi32EEvPiPKim_param_0,
	.param .u64 .ptr .align 1 _Z17Reduction7_kernelILi32EEvPiPKim_param_1,
	.param .u64 _Z17Reduction7_kernelILi32EEvPiPKim_param_2
)
{
	.reg .pred 	%p<4>;
	.reg .b32 	%r<141>;
	.reg .b64 	%rd<15>;

	ld.param.u64 	%rd6, [_Z17Reduction7_kernelILi32EEvPiPKim_param_0];
	ld.param.u64 	%rd7, [_Z17Reduction7_kernelILi32EEvPiPKim_param_1];
	ld.param.u64 	%rd8, [_Z17Reduction7_kernelILi32EEvPiPKim_param_2];
	mov.u32 	%r1, %tid.x;
	mov.u32 	%r2, %ctaid.x;
	mov.u32 	%r3, %ntid.x;
	mad.lo.s32 	%r8, %r2, %r3, %r1;
	cvt.u64.u32 	%rd14, %r8;
	setp.le.u64 	%p1, %rd8, %rd14;
	mov.b32 	%r140, 0;
	@%p1 bra 	$L__BB0_3;
	mov.u32 	%r10, %nctaid.x;
	mul.lo.s32 	%r11, %r3, %r10;
	cvt.u64.u32 	%rd2, %r11;
	cvta.to.global.u64 	%rd3, %rd7;
	mov.b32 	%r140, 0;
$L__BB0_2:
	shl.b64 	%rd9, %rd14, 2;
	add.s64 	%rd10, %rd3, %rd9;
	ld.global.u32 	%r12, [%rd10];
	and.b32  	%r13, %r12, 1;
	{ 
	.reg .pred 	%p1; 
	setp.ne.u32 	%p1, %r13, 0; 
	bar.red.popc.u32 	%r14, 0, %p1; 
	}
	add.s32 	%r15, %r14, %r140;
	and.b32  	%r16, %r12, 2;
	{ 
	.reg .pred 	%p1; 
	setp.ne.u32 	%p1, %r16, 0; 
	bar.red.popc.u32 	%r17, 0, %p1; 
	}
	shl.b32 	%r18, %r17, 1;
	add.s32 	%r19, %r18, %r15;
	and.b32  	%r20, %r12, 4;
	{ 
	.reg .pred 	%p1; 
	setp.ne.u32 	%p1, %r20, 0; 
	bar.red.popc.u32 	%r21, 0, %p1; 
	}
	shl.b32 	%r22, %r21, 2;
	add.s32 	%r23, %r22, %r19;
	and.b32  	%r24, %r12, 8;
	{ 
	.reg .pred 	%p1; 
	setp.ne.u32 	%p1, %r24, 0; 
	bar.red.popc.u32 	%r25, 0, %p1; 
	}
	shl.b32 	%r26, %r25, 3;
	add.s32 	%r27, %r26, %r23;
	and.b32  	%r28, %r12, 16;
	{ 
	.reg .pred 	%p1; 
	setp.ne.u32 	%p1, %r28, 0; 
	bar.red.popc.u32 	%r29, 0, %p1; 
	}
	shl.b32 	%r30, %r29, 4;
	add.s32 	%r31, %r30, %r27;
	and.b32  	%r32, %r12, 32;
	{ 
	.reg .pred 	%p1; 
	setp.ne.u32 	%p1, %r32, 0; 
	bar.red.popc.u32 	%r33, 0, %p1; 
	}
	shl.b32 	%r34, %r33, 5;
	add.s32 	%r35, %r34, %r31;
	and.b32  	%r36, %r12, 64;
	{ 
	.reg .pred 	%p1; 
	setp.ne.u32 	%p1, %r36, 0; 
	bar.red.popc.u32 	%r37, 0, %p1; 
	}
	shl.b32 	%r38, %r37, 6;
	add.s32 	%r39, %r38, %r35;
	and.b32  	%r40, %r12, 128;
	{ 
	.reg .pred 	%p1; 
	setp.ne.u32 	%p1, %r40, 0; 
	bar.red.popc.u32 	%r41, 0, %p1; 
	}
	shl.b32 	%r42, %r41, 7;
	add.s32 	%r43, %r42, %r39;
	and.b32  	%r44, %r12, 256;
	{ 
	.reg .pred 	%p1; 
	setp.ne.u32 	%p1, %r44, 0; 
	bar.red.popc.u32 	%r45, 0, %p1; 
	}
	shl.b32 	%r46, %r45, 8;
	add.s32 	%r47, %r46, %r43;
	and.b32  	%r48, %r12, 512;
	{ 
	.reg .pred 	%p1; 
	setp.ne.u32 	%p1, %r48, 0; 
	bar.red.popc.u32 	%r49, 0, %p1; 
	}
	shl.b32 	%r50, %r49, 9;
	add.s32 	%r51, %r50, %r47;
	and.b32  	%r52, %r12, 1024;
	{ 
	.reg .pred 	%p1; 
	setp.ne.u32 	%p1, %r52, 0; 
	bar.red.popc.u32 	%r53, 0, %p1; 
	}
	shl.b32 	%r54, %r53, 10;
	add.s32 	%r55, %r54, %r51;
	and.b32  	%r56, %r12, 2048;
	{ 
	.reg .pred 	%p1; 
	setp.ne.u32 	%p1, %r56, 0; 
	bar.red.popc.u32 	%r57, 0, %p1; 
	}
	shl.b32 	%r58, %r57, 11;
	add.s32 	%r59, %r58, %r55;
	and.b32  	%r60, %r12, 4096;
	{ 
	.reg .pred 	%p1; 
	setp.ne.u32 	%p1, %r60, 0; 
	bar.red.popc.u32 	%r61, 0, %p1; 
	}
	shl.b32 	%r62, %r61, 12;
	add.s32 	%r63, %r62, %r59;
	and.b32  	%r64, %r12, 8192;
	{ 
	.reg .pred 	%p1; 
	setp.ne.u32 	%p1, %r64, 0; 
	bar.red.popc.u32 	%r65, 0, %p1; 
	}
	shl.b32 	%r66, %r65, 13;
	add.s32 	%r67, %r66, %r63;
	and.b32  	%r68, %r12, 16384;
	{ 
	.reg .pred 	%p1; 
	setp.ne.u32 	%p1, %r68, 0; 
	bar.red.popc.u32 	%r69, 0, %p1; 
	}
	shl.b32 	%r70, %r69, 14;
	add.s32 	%r71, %r70, %r67;
	and.b32  	%r72, %r12, 32768;
	{ 
	.reg .pred 	%p1; 
	setp.ne.u32 	%p1, %r72, 0; 
	bar.red.popc.u32 	%r73, 0, %p1; 
	}
	shl.b32 	%r74, %r73, 15;
	add.s32 	%r75, %r74, %r71;
	and.b32  	%r76, %r12, 65536;
	{ 
	.reg .pred 	%p1; 
	setp.ne.u32 	%p1, %r76, 0; 
	bar.red.popc.u32 	%r77, 0, %p1; 
	}
	shl.b32 	%r78, %r77, 16;
	add.s32 	%r79, %r78, %r75;
	and.b32  	%r80, %r12, 131072;
	{ 
	.reg .pred 	%p1; 
	setp.ne.u32 	%p1, %r80, 0; 
	bar.red.popc.u32 	%r81, 0, %p1; 
	}
	shl.b32 	%r82, %r81, 17;
	add.s32 	%r83, %r82, %r79;
	and.b32  	%r84, %r12, 262144;
	{ 
	.reg .pred 	%p1; 
	setp.ne.u32 	%p1, %r84, 0; 
	bar.red.popc.u32 	%r85, 0, %p1; 
	}
	shl.b32 	%r86, %r85, 18;
	add.s32 	%r87, %r86, %r83;
	and.b32  	%r88, %r12, 524288;
	{ 
	.reg .pred 	%p1; 
	setp.ne.u32 	%p1, %r88, 0; 
	bar.red.popc.u32 	%r89, 0, %p1; 
	}
	shl.b32 	%r90, %r89, 19;
	add.s32 	%r91, %r90, %r87;
	and.b32  	%r92, %r12, 1048576;
	{ 
	.reg .pred 	%p1; 
	setp.ne.u32 	%p1, %r92, 0; 
	bar.red.popc.u32 	%r93, 0, %p1; 
	}
	shl.b32 	%r94, %r93, 20;
	add.s32 	%r95, %r94, %r91;
	and.b32  	%r96, %r12, 2097152;
	{ 
	.reg .pred 	%p1; 
	setp.ne.u32 	%p1, %r96, 0; 
	bar.red.popc.u32 	%r97, 0, %p1; 
	}
	shl.b32 	%r98, %r97, 21;
	add.s32 	%r99, %r98, %r95;
	and.b32  	%r100, %r12, 4194304;
	{ 
	.reg .pred 	%p1; 
	setp.ne.u32 	%p1, %r100, 0; 
	bar.red.popc.u32 	%r101, 0, %p1; 
	}
	shl.b32 	%r102, %r101, 22;
	add.s32 	%r103, %r102, %r99;
	and.b32  	%r104, %r12, 8388608;
	{ 
	.reg .pred 	%p1; 
	setp.ne.u32 	%p1, %r104, 0; 
	bar.red.popc.u32 	%r105, 0, %p1; 
	}
	shl.b32 	%r106, %r105, 23;
	add.s32 	%r107, %r106, %r103;
	and.b32  	%r108, %r12, 16777216;
	{ 
	.reg .pred 	%p1; 
	setp.ne.u32 	%p1, %r108, 0; 
	bar.red.popc.u32 	%r109, 0, %p1; 
	}
	shl.b32 	%r110, %r109, 24;
	add.s32 	%r111, %r110, %r107;
	and.b32  	%r112, %r12, 33554432;
	{ 
	.reg .pred 	%p1; 
	setp.ne.u32 	%p1, %r112, 0; 
	bar.red.popc.u32 	%r113, 0, %p1; 
	}
	shl.b32 	%r114, %r113, 25;
	add.s32 	%r115, %r114, %r111;
	and.b32  	%r116, %r12, 67108864;
	{ 
	.reg .pred 	%p1; 
	setp.ne.u32 	%p1, %r116, 0; 
	bar.red.popc.u32 	%r117, 0, %p1; 
	}
	shl.b32 	%r118, %r117, 26;
	add.s32 	%r119, %r118, %r115;
	and.b32  	%r120, %r12, 134217728;
	{ 
	.reg .pred 	%p1; 
	setp.ne.u32 	%p1, %r120, 0; 
	bar.red.popc.u32 	%r121, 0, %p1; 
	}
	shl.b32 	%r122, %r121, 27;
	add.s32 	%r123, %r122, %r119;
	and.b32  	%r124, %r12, 268435456;
	{ 
	.reg .pred 	%p1; 
	setp.ne.u32 	%p1, %r124, 0; 
	bar.red.popc.u32 	%r125, 0, %p1; 
	}
	shl.b32 	%r126, %r125, 28;
	add.s32 	%r127, %r126, %r123;
	and.b32  	%r128, %r12, 536870912;
	{ 
	.reg .pred 	%p1; 
	setp.ne.u32 	%p1, %r128, 0; 
	bar.red.popc.u32 	%r129, 0, %p1; 
	}
	shl.b32 	%r130, %r129, 29;
	add.s32 	%r131, %r130, %r127;
	and.b32  	%r132, %r12, 1073741824;
	{ 
	.reg .pred 	%p1; 
	setp.ne.u32 	%p1, %r132, 0; 
	bar.red.popc.u32 	%r133, 0, %p1; 
	}
	shl.b32 	%r134, %r133, 30;
	add.s32 	%r135, %r134, %r131;
	and.b32  	%r136, %r12, -2147483648;
	{ 
	.reg .pred 	%p1; 
	setp.ne.u32 	%p1, %r136, 0; 
	bar.red.popc.u32 	%r137, 0, %p1; 
	}
	shl.b32 	%r138, %r137, 31;
	add.s32 	%r140, %r138, %r135;
	add.s64 	%rd14, %rd14, %rd2;
	setp.lt.u64 	%p2, %rd14, %rd8;
	@%p2 bra 	$L__BB0_2;
$L__BB0_3:
	setp.ne.s32 	%p3, %r1, 0;
	@%p3 bra 	$L__BB0_5;
	cvta.to.global.u64 	%rd11, %rd6;
	mul.wide.u32 	%rd12, %r2, 4;
	add.s64 	%rd13, %rd11, %rd12;
	st.global.u32 	[%rd13], %r140;
$L__BB0_5:
	ret;

}


// ===== COMPILED SASS (sm_100) =====

	.target	sm_100

	.elftype	@"ET_EXEC"


//--------------------- .note.nv.tkinfo           --------------------------
	.section	.note.nv.tkinfo,"",@"SHT_NOTE"
	.sectionflags	@"SHF_NOTE_NV_TKINFO"
	.tkinfo
        /*0018*/ 	.word	0x00000002
        /*0030*/ 	.string	""
        /*0030*/ 	.string	"ptxas"
        /*0030*/ 	.string	"Cuda compilation tools, release 13.0, V13.0.88"
        /*0030*/ 	.string	"Build cuda_13.0.r13.0/compiler.36424714_0"
        /*0030*/ 	.string	"-arch sm_100 -m 64 "



//--------------------- .note.nv.cuinfo           --------------------------
	.section	.note.nv.cuinfo,"",@"SHT_NOTE"
	.sectionflags	@"SHF_NOTE_NV_CUINFO"
        /*0018*/ 	.short	0x0002
        /*001a*/ 	.short	0x0064
        /*001c*/ 	.short	0x0082
	.zero		2


//--------------------- .nv.info                  --------------------------
	.section	.nv.info,"",@"SHT_CUDA_INFO"
	.align	4


	//----- nvinfo : EIATTR_REGCOUNT
	.align		4
        /*0000*/ 	.byte	0x04, 0x2f
        /*0002*/ 	.short	(.L_1 - .L_0)
	.align		4
.L_0:
        /*0004*/ 	.word	index@(_Z17Reduction7_kernelILi32EEvPiPKim)
        /*0008*/ 	.word	0x0000001a


	//----- nvinfo : EIATTR_FRAME_SIZE
	.align		4
.L_1:
        /*000c*/ 	.byte	0x04, 0x11
        /*000e*/ 	.short	(.L_3 - .L_2)
	.align		4
.L_2:
        /*0010*/ 	.word	index@(_Z17Reduction7_kernelILi32EEvPiPKim)
        /*0014*/ 	.word	0x00000000


	//----- nvinfo : EIATTR_MIN_STACK_SIZE
	.align		4
.L_3:
        /*0018*/ 	.byte	0x04, 0x12
        /*001a*/ 	.short	(.L_5 - .L_4)
	.align		4
.L_4:
        /*001c*/ 	.word	index@(_Z17Reduction7_kernelILi32EEvPiPKim)
        /*0020*/ 	.word	0x00000000
.L_5:


//--------------------- .nv.compat                --------------------------
	.section	.nv.compat,"",@"SHT_CUDA_COMPAT_INFO"
	.align	4
        /*0000*/ 	.byte	0x02, 0x09, 0x00, 0x00, 0x02, 0x02, 0x01, 0x00, 0x02, 0x05, 0x05, 0x00, 0x03, 0x07, 0x01, 0x01
        /*0010*/ 	.byte	0x02, 0x03, 0x00, 0x00, 0x02, 0x06, 0x01, 0x00, 0x04, 0x0b, 0x08, 0x00, 0x09, 0x00, 0x00, 0x00
        /*0020*/ 	.byte	0x00, 0x00, 0x00, 0x00


//--------------------- .nv.info._Z17Reduction7_kernelILi32EEvPiPKim --------------------------
	.section	.nv.info._Z17Reduction7_kernelILi32EEvPiPKim,"",@"SHT_CUDA_INFO"
	.sectionflags	@""
	.align	4


	//----- nvinfo : EIATTR_CUDA_API_VERSION
	.align		4
        /*0000*/ 	.byte	0x04, 0x37
        /*0002*/ 	.short	(.L_7 - .L_6)
.L_6:
        /*0004*/ 	.word	0x00000082


	//----- nvinfo : EIATTR_KPARAM_INFO
	.align		4
.L_7:
        /*0008*/ 	.byte	0x04, 0x17
        /*000a*/ 	.short	(.L_9 - .L_8)
.L_8:
        /*000c*/ 	.word	0x00000000
        /*0010*/ 	.short	0x0002
        /*0012*/ 	.short	0x0010
        /*0014*/ 	.byte	0x00, 0xf0, 0x21, 0x00


	//----- nvinfo : EIATTR_KPARAM_INFO
	.align		4
.L_9:
        /*0018*/ 	.byte	0x04, 0x17
        /*001a*/ 	.short	(.L_11 - .L_10)
.L_10:
        /*001c*/ 	.word	0x00000000
        /*0020*/ 	.short	0x0001
        /*0022*/ 	.short	0x0008
        /*0024*/ 	.byte	0x00, 0xf5, 0x21, 0x00


	//----- nvinfo : EIATTR_KPARAM_INFO
	.align		4
.L_11:
        /*0028*/ 	.byte	0x04, 0x17
        /*002a*/ 	.short	(.L_13 - .L_12)
.L_12:
        /*002c*/ 	.word	0x00000000
        /*0030*/ 	.short	0x0000
        /*0032*/ 	.short	0x0000
        /*0034*/ 	.byte	0x00, 0xf5, 0x21, 0x00


	//----- nvinfo : EIATTR_SPARSE_MMA_MASK
	.align		4
.L_13:
        /*0038*/ 	.byte	0x03, 0x50
        /*003a*/ 	.short	0x0000


	//----- nvinfo : EIATTR_MAXREG_COUNT
	.align		4
        /*003c*/ 	.byte	0x03, 0x1b
        /*003e*/ 	.short	0x00ff


	//----- nvinfo : EIATTR_NUM_BARRIERS
	.align		4
        /*0040*/ 	.byte	0x02, 0x4c
        /*0042*/ 	.byte	0x01
	.zero		1


	//----- nvinfo : EIATTR_MERCURY_ISA_VERSION
	.align		4
        /*0044*/ 	.byte	0x03, 0x5f
        /*0046*/ 	.short	0x0101


	//----- nvinfo : EIATTR_VRC_CTA_INIT_COUNT
	.align		4
        /*0048*/ 	.byte	0x02, 0x4a
	.zero		1
	.zero		1


	//----- nvinfo : EIATTR_EXIT_INSTR_OFFSETS
	.align		4
        /*004c*/ 	.byte	0x04, 0x1c
        /*004e*/ 	.short	(.L_15 - .L_14)


	//   ....[0]....
.L_14:
        /*0050*/ 	.word	0x00000810


	//   ....[1]....
        /*0054*/ 	.word	0x00000850


	//----- nvinfo : EIATTR_CRS_STACK_SIZE
	.align		4
.L_15:
        /*0058*/ 	.byte	0x04, 0x1e
        /*005a*/ 	.short	(.L_17 - .L_16)
.L_16:
        /*005c*/ 	.word	0x00000000


	//----- nvinfo : EIATTR_CBANK_PARAM_SIZE
	.align		4
.L_17:
        /*0060*/ 	.byte	0x03, 0x19
        /*0062*/ 	.short	0x0018


	//----- nvinfo : EIATTR_PARAM_CBANK
	.align		4
        /*0064*/ 	.byte	0x04, 0x0a
        /*0066*/ 	.short	(.L_19 - .L_18)
	.align		4
.L_18:
        /*0068*/ 	.word	index@(.nv.constant0._Z17Reduction7_kernelILi32EEvPiPKim)
        /*006c*/ 	.short	0x0380
        /*006e*/ 	.short	0x0018


	//----- nvinfo : EIATTR_SW_WAR
	.align		4
.L_19:
        /*0070*/ 	.byte	0x04, 0x36
        /*0072*/ 	.short	(.L_21 - .L_20)
.L_20:
        /*0074*/ 	.word	0x00000008
.L_21:


//--------------------- .nv.callgraph             --------------------------
	.section	.nv.callgraph,"",@"SHT_CUDA_CALLGRAPH"
	.align	4
	.sectionentsize	8
	.align		4
        /*0000*/ 	.word	0x00000000
	.align		4
        /*0004*/ 	.word	0xffffffff
	.align		4
        /*0008*/ 	.word	0x00000000
	.align		4
        /*000c*/ 	.word	0xfffffffe
	.align		4
        /*0010*/ 	.word	0x00000000
	.align		4
        /*0014*/ 	.word	0xfffffffd
	.align		4
        /*0018*/ 	.word	0x00000000
	.align		4
        /*001c*/ 	.word	0xfffffffc


//--------------------- .text._Z17Reduction7_kernelILi32EEvPiPKim --------------------------
	.section	.text._Z17Reduction7_kernelILi32EEvPiPKim,"ax",@progbits
	.align	128
        .global         _Z17Reduction7_kernelILi32EEvPiPKim
        .type           _Z17Reduction7_kernelILi32EEvPiPKim,@function
        .size           _Z17Reduction7_kernelILi32EEvPiPKim,(.L_x_3 - _Z17Reduction7_kernelILi32EEvPiPKim)
        .other          _Z17Reduction7_kernelILi32EEvPiPKim,@"STO_CUDA_ENTRY STV_DEFAULT"
_Z17Reduction7_kernelILi32EEvPiPKim:
.text._Z17Reduction7_kernelILi32EEvPiPKim:
[----:B------:R-:W-:Y:S01]  /*0000*/  LDC R1, c[0x0][0x37c] ;  /* 0x0000df00ff017b82 */ /* 0x000fe20000000800 */
[----:B------:R-:W0:Y:S01]  /*0010*/  S2R R3, SR_TID.X ;  /* 0x0000000000037919 */ /* 0x000e220000002100 */
[----:B------:R-:W0:Y:S01]  /*0020*/  LDCU UR6, c[0x0][0x360] ;  /* 0x00006c00ff0677ac */ /* 0x000e220008000800 */
[----:B------:R-:W-:Y:S01]  /*0030*/  IMAD.MOV.U32 R9, RZ, RZ, RZ ;  /* 0x000000ffff097224 */ /* 0x000fe200078e00ff */
[----:B------:R-:W0:Y:S01]  /*0040*/  S2R R0, SR_CTAID.X ;  /* 0x0000000000007919 */ /* 0x000e220000002500 */
[----:B------:R-:W1:Y:S01]  /*0050*/  LDCU.64 UR8, c[0x0][0x390] ;  /* 0x00007200ff0877ac */ /* 0x000e620008000a00 */
[----:B------:R-:W2:Y:S01]  /*0060*/  LDCU.64 UR4, c[0x0][0x358] ;  /* 0x00006b00ff0477ac */ /* 0x000ea20008000a00 */
[----:B------:R-:W3:Y:S01]  /*0070*/  LDCU.64 UR10, c[0x0][0x388] ;  /* 0x00007100ff0a77ac */ /* 0x000ee20008000a00 */
[----:B0-----:R-:W-:-:S05]  /*0080*/  IMAD R5, R0, UR6, R3 ;  /* 0x0000000600057c24 */ /* 0x001fca000f8e0203 */
[----:B-1----:R-:W-:-:S04]  /*0090*/  ISETP.GE.U32.AND P0, PT, R5, UR8, PT ;  /* 0x0000000805007c0c */ /* 0x002fc8000bf06070 */
[----:B------:R-:W-:-:S13]  /*00a0*/  ISETP.GE.U32.AND.EX P0, PT, RZ, UR9, PT, P0 ;  /* 0x00000009ff007c0c */ /* 0x000fda000bf06100 */
[----:B--23--:R-:W-:Y:S05]  /*00b0*/  @P0 BRA `(.L_x_0) ;  /* 0x0000000400d00947 */ /* 0x00cfea0003800000 */
[----:B------:R-:W0:Y:S01]  /*00c0*/  LDC R2, c[0x0][0x370] ;  /* 0x0000dc00ff027b82 */ /* 0x000e220000000800 */
[----:B------:R-:W-:Y:S02]  /*00d0*/  HFMA2 R9, -RZ, RZ, 0, 0 ;  /* 0x00000000ff097431 */ /* 0x000fe400000001ff */
[----:B------:R-:W-:Y:S02]  /*00e0*/  IMAD.MOV.U32 R4, RZ, RZ, RZ ;  /* 0x000000ffff047224 */ /* 0x000fe400078e00ff */
[----:B0-----:R-:W-:-:S07]  /*00f0*/  IMAD R2, R2, UR6, RZ ;  /* 0x0000000602027c24 */ /* 0x001fce000f8e02ff */
.L_x_1:
[----:B------:R-:W-:-:S04]  /*0100*/  LEA R6, P0, R5, UR10, 0x2 ;  /* 0x0000000a05067c11 */ /* 0x000fc8000f8010ff */
[----:B------:R-:W-:-:S05]  /*0110*/  LEA.HI.X R7, R5, UR11, R4, 0x2, P0 ;  /* 0x0000000b05077c11 */ /* 0x000fca00080f1404 */
[----:B------:R-:W2:Y:S02]  /*0120*/  LDG.E R6, desc[UR4][R6.64] ;  /* 0x0000000406067981 */ /* 0x000ea4000c1e1900 */
[----:B--2---:R-:W-:-:S13]  /*0130*/  R2P PR, R6, 0x7f ;  /* 0x0000007f06007804 */ /* 0x004fda0000000000 */
[----:B------:R-:W-:Y:S06]  /*0140*/  BAR.RED.POPC.DEFER_BLOCKING 0x0, P0 ;  /* 0x0000000000007b1d */ /* 0x000fec0000014000 */
[----:B------:R-:W0:Y:S02]  /*0150*/  B2R.RESULT R8 ;  /* 0x000000000008731c */ /* 0x000e2400000e4000 */
[----:B------:R-:W-:Y:S06]  /*0160*/  BAR.RED.POPC.DEFER_BLOCKING 0x0, P1 ;  /* 0x0000000000007b1d */ /* 0x000fec0000814000 */
[----:B------:R-:W1:Y:S02]  /*0170*/  B2R.RESULT R11 ;  /* 0x00000000000b731c */ /* 0x000e6400000e4000 */
[----:B------:R-:W-:Y:S06]  /*0180*/  BAR.RED.POPC.DEFER_BLOCKING 0x0, P2 ;  /* 0x0000000000007b1d */ /* 0x000fec0001014000 */
[----:B------:R-:W2:Y:S02]  /*0190*/  B2R.RESULT R13 ;  /* 0x00000000000d731c */ /* 0x000ea400000e4000 */
[----:B------:R-:W-:Y:S06]  /*01a0*/  BAR.RED.POPC.DEFER_BLOCKING 0x0, P3 ;  /* 0x0000000000007b1d */ /* 0x000fec0001814000 */
[----:B------:R-:W3:Y:S02]  /*01b0*/  B2R.RESULT R15 ;  /* 0x00000000000f731c */ /* 0x000ee400000e4000 */
[----:B------:R-:W-:Y:S06]  /*01c0*/  BAR.RED.POPC.DEFER_BLOCKING 0x0, P4 ;  /* 0x0000000000007b1d */ /* 0x000fec0002014000 */
[----:B------:R-:W4:Y:S02]  /*01d0*/  B2R.RESULT R17 ;  /* 0x000000000011731c */ /* 0x000f2400000e4000 */
[----:B------:R-:W-:Y:S06]  /*01e0*/  BAR.RED.POPC.DEFER_BLOCKING 0x0, P5 ;  /* 0x0000000000007b1d */ /* 0x000fec0002814000 */
[----:B------:R-:W5:Y:S02]  /*01f0*/  B2R.RESULT R19 ;  /* 0x000000000013731c */ /* 0x000f6400000e4000 */
[----:B------:R-:W-:Y:S06]  /*0200*/  BAR.RED.POPC.DEFER_BLOCKING 0x0, P6 ;  /* 0x0000000000007b1d */ /* 0x000fec0003014000 */
[----:B------:R-:W5:Y:S01]  /*0210*/  B2R.RESULT R21 ;  /* 0x000000000015731c */ /* 0x000f6200000e4000 */
[----:B------:R-:W-:Y:S01]  /*0220*/  LOP3.LUT P0, RZ, R6, 0x80, RZ, 0xc0, !PT ;  /* 0x0000008006ff7812 */ /* 0x000fe2000780c0ff */
[----:B0-----:R-:W-:-:S04]  /*0230*/  IMAD.IADD R8, R8, 0x1, R9 ;  /* 0x0000000108087824 */ /* 0x001fc800078e0209 */
[----:B-1----:R-:W-:-:S05]  /*0240*/  IMAD R8, R11, 0x2, R8 ;  /* 0x000000020b087824 */ /* 0x002fca00078e0208 */
[----:B--2---:R-:W-:-:S05]  /*0250*/  LEA R8, R13, R8, 0x2 ;  /* 0x000000080d087211 */ /* 0x004fca00078e10ff */
[----:B---3--:R-:W-:-:S04]  /*0260*/  IMAD R8, R15, 0x8, R8 ;  /* 0x000000080f087824 */ /* 0x008fc800078e0208 */
[----:B----4-:R-:W-:Y:S01]  /*0270*/  IMAD R8, R17, 0x10, R8 ;  /* 0x0000001011087824 */ /* 0x010fe200078e0208 */
[----:B------:R-:W-:Y:S06]  /*0280*/  BAR.RED.POPC.DEFER_BLOCKING 0x0, P0 ;  /* 0x0000000000007b1d */ /* 0x000fec0000014000 */
[----:B------:R-:W0:Y:S01]  /*0290*/  B2R.RESULT R23 ;  /* 0x000000000017731c */ /* 0x000e2200000e4000 */
[----:B------:R-:W-:Y:S02]  /*02a0*/  R2P PR, R6.B1, 0x7f ;  /* 0x0000007f06007804 */ /* 0x000fe40000001000 */
[----:B-----5:R-:W-:-:S05]  /*02b0*/  LEA R8, R19, R8, 0x5 ;  /* 0x0000000813087211 */ /* 0x020fca00078e28ff */
[----:B------:R-:W-:-:S06]  /*02c0*/  IMAD R8, R21, 0x40, R8 ;  /* 0x0000004015087824 */ /* 0x000fcc00078e0208 */
[----:B------:R-:W-:Y:S06]  /*02d0*/  BAR.RED.POPC.DEFER_BLOCKING 0x0, P0 ;  /* 0x0000000000007b1d */ /* 0x000fec0000014000 */
[----:B------:R-:W1:Y:S01]  /*02e0*/  B2R.RESULT R7 ;  /* 0x000000000007731c */ /* 0x000e6200000e4000 */
[----:B0-----:R-:W-:Y:S01]  /*02f0*/  IMAD R8, R23, 0x80, R8 ;  /* 0x0000008017087824 */ /* 0x001fe200078e0208 */
[----:B------:R-:W-:Y:S06]  /*0300*/  BAR.RED.POPC.DEFER_BLOCKING 0x0, P1 ;  /* 0x0000000000007b1d */ /* 0x000fec0000814000 */
[----:B------:R-:W0:Y:S01]  /*0310*/  B2R.RESULT R10 ;  /* 0x00000000000a731c */ /* 0x000e2200000e4000 */
[----:B-1----:R-:W-:Y:S01]  /*0320*/  LEA R7, R7, R8, 0x8 ;  /* 0x0000000807077211 */ /* 0x002fe200078e40ff */
        /* <DEDUP_REMOVED lines=9> */
[----:B------:R-:W5:Y:S01]  /*03c0*/  B2R.RESULT R8 ;  /* 0x000000000008731c */ /* 0x000f6200000e4000 */
[----:B------:R-:W-:Y:S01]  /*03d0*/  LOP3.LUT P0, RZ, R6, 0x8000, RZ, 0xc0, !PT ;  /* 0x0000800006ff7812 */ /* 0x000fe2000780c0ff */
[----:B0-----:R-:W-:-:S04]  /*03e0*/  IMAD R7, R10, 0x200, R7 ;  /* 0x000002000a077824 */ /* 0x001fc800078e0207 */
[----:B-1----:R-:W-:-:S05]  /*03f0*/  IMAD R7, R12, 0x400, R7 ;  /* 0x000004000c077824 */ /* 0x002fca00078e0207 */
[----:B--2---:R-:W-:-:S05]  /*0400*/  LEA R7, R14, R7, 0xb ;  /* 0x000000070e077211 */ /* 0x004fca00078e58ff */
[----:B---3--:R-:W-:-:S04]  /*0410*/  IMAD R7, R16, 0x1000, R7 ;  /* 0x0000100010077824 */ /* 0x008fc800078e0207 */
[----:B----4-:R-:W-:Y:S01]  /*0420*/  IMAD R7, R18, 0x2000, R7 ;  /* 0x0000200012077824 */ /* 0x010fe200078e0207 */
[----:B------:R-:W-:Y:S06]  /*0430*/  BAR.RED.POPC.DEFER_BLOCKING 0x0, P0 ;  /* 0x0000000000007b1d */ /* 0x000fec0000014000 */
[----:B------:R-:W0:Y:S01]  /*0440*/  B2R.RESULT R20 ;  /* 0x000000000014731c */ /* 0x000e2200000e4000 */
[----:B------:R-:W-:Y:S02]  /*0450*/  R2P PR, R6.B2, 0x7f ;  /* 0x0000007f06007804 */ /* 0x000fe40000002000 */
[----:B-----5:R-:W-:-:S11]  /*0460*/  LEA R7, R8, R7, 0xe ;  /* 0x0000000708077211 */ /* 0x020fd600078e70ff */
[----:B------:R-:W-:Y:S06]  /*0470*/  BAR.RED.POPC.DEFER_BLOCKING 0x0, P0 ;  /* 0x0000000000007b1d */ /* 0x000fec0000014000 */
[----:B------:R-:W1:Y:S01]  /*0480*/  B2R.RESULT R10 ;  /* 0x00000000000a731c */ /* 0x000e6200000e4000 */
[----:B0-----:R-:W-:Y:S01]  /*0490*/  IMAD R7, R20, 0x8000, R7 ;  /* 0x0000800014077824 */ /* 0x001fe200078e0207 */
[----:B------:R-:W-:Y:S06]  /*04a0*/  BAR.RED.POPC.DEFER_BLOCKING 0x0, P1 ;  /* 0x0000000000007b1d */ /* 0x000fec0000814000 */
[----:B------:R-:W0:Y:S02]  /*04b0*/  B2R.RESULT R12 ;  /* 0x00000000000c731c */ /* 0x000e2400000e4000 */
        /* <DEDUP_REMOVED lines=11> */
[----:B-1----:R-:W-:-:S05]  /*0570*/  IMAD R7, R10, 0x10000, R7 ;  /* 0x000100000a077824 */ /* 0x002fca00078e0207 */
[----:B0-----:R-:W-:-:S05]  /*0580*/  LEA R7, R12, R7, 0x11 ;  /* 0x000000070c077211 */ /* 0x001fca00078e88ff */
[----:B--2---:R-:W-:-:S04]  /*0590*/  IMAD R7, R14, 0x40000, R7 ;  /* 0x000400000e077824 */ /* 0x004fc800078e0207 */
[----:B---3--:R-:W-:-:S05]  /*05a0*/  IMAD R7, R8, 0x80000, R7 ;  /* 0x0008000008077824 */ /* 0x008fca00078e0207 */
[----:B----4-:R-:W-:Y:S01]  /*05b0*/  LEA R7, R16, R7, 0x14 ;  /* 0x0000000710077211 */ /* 0x010fe200078ea0ff */
[----:B------:R-:W-:Y:S06]  /*05c0*/  BAR.RED.POPC.DEFER_BLOCKING 0x0, P0 ;  /* 0x0000000000007b1d */ /* 0x000fec0000014000 */
[----:B------:R-:W0:Y:S01]  /*05d0*/  B2R.RESULT R22 ;  /* 0x000000000016731c */ /* 0x000e2200000e4000 */
[----:B------:R-:W-:Y:S01]  /*05e0*/  R2P PR, R6.B3, 0x7f ;  /* 0x0000007f06007804 */ /* 0x000fe20000003000 */
[----:B-----5:R-:W-:-:S04]  /*05f0*/  IMAD R7, R18, 0x200000, R7 ;  /* 0x0020000012077824 */ /* 0x020fc800078e0207 */
[----:B------:R-:W-:-:S08]  /*0600*/  IMAD R7, R20, 0x400000, R7 ;  /* 0x0040000014077824 */ /* 0x000fd000078e0207 */
[----:B------:R-:W-:Y:S06]  /*0610*/  BAR.RED.POPC.DEFER_BLOCKING 0x0, P0 ;  /* 0x0000000000007b1d */ /* 0x000fec0000014000 */
[----:B------:R-:W1:Y:S02]  /*0620*/  B2R.RESULT R10 ;  /* 0x00000000000a731c */ /* 0x000e6400000e4000 */
[----:B------:R-:W-:Y:S06]  /*0630*/  BAR.RED.POPC.DEFER_BLOCKING 0x0, P1 ;  /* 0x0000000000007b1d */ /* 0x000fec0000814000 */
[----:B------:R-:W2:Y:S02]  /*0640*/  B2R.RESULT R8 ;  /* 0x000000000008731c */ /* 0x000ea400000e4000 */
[----:B------:R-:W-:Y:S06]  /*0650*/  BAR.RED.POPC.DEFER_BLOCKING 0x0, P2 ;  /* 0x0000000000007b1d */ /* 0x000fec0001014000 */
[----:B------:R-:W3:Y:S02]  /*0660*/  B2R.RESULT R12 ;  /* 0x00000000000c731c */ /* 0x000ee400000e4000 */
[----:B------:R-:W-:Y:S06]  /*0670*/  BAR.RED.POPC.DEFER_BLOCKING 0x0, P3 ;  /* 0x0000000000007b1d */ /* 0x000fec0001814000 */
[----:B------:R-:W4:Y:S01]  /*0680*/  B2R.RESULT R14 ;  /* 0x00000000000e731c */ /* 0x000f2200000e4000 */
[----:B------:R-:W-:-:S02]  /*0690*/  LOP3.LUT P0, RZ, R6, 0x80000000, RZ, 0xc0, !PT ;  /* 0x8000000006ff7812 */ /* 0x000fc4000780c0ff */
[----:B0-----:R-:W-:-:S05]  /*06a0*/  LEA R7, R22, R7, 0x17 ;  /* 0x0000000716077211 */ /* 0x001fca00078eb8ff */
[----:B-1----:R-:W-:-:S05]  /*06b0*/  IMAD R7, R10, 0x1000000, R7 ;  /* 0x010000000a077824 */ /* 0x002fca00078e0207 */
[----:B--2---:R-:W-:-:S05]  /*06c0*/  LEA R7, R8, R7, 0x19 ;  /* 0x0000000708077211 */ /* 0x004fca00078ec8ff */
[----:B---3--:R-:W-:Y:S01]  /*06d0*/  IMAD R7, R12, 0x4000000, R7 ;  /* 0x040000000c077824 */ /* 0x008fe200078e0207 */
[----:B------:R-:W-:Y:S06]  /*06e0*/  BAR.RED.POPC.DEFER_BLOCKING 0x0, P4 ;  /* 0x0000000000007b1d */ /* 0x000fec0002014000 */
[----:B------:R-:W0:Y:S01]  /*06f0*/  B2R.RESULT R6 ;  /* 0x000000000006731c */ /* 0x000e2200000e4000 */
[----:B----4-:R-:W-:Y:S01]  /*0700*/  LEA R7, R14, R7, 0x1b ;  /* 0x000000070e077211 */ /* 0x010fe200078ed8ff */
[----:B------:R-:W-:Y:S06]  /*0710*/  BAR.RED.POPC.DEFER_BLOCKING 0x0, P5 ;  /* 0x0000000000007b1d */ /* 0x000fec0002814000 */
[----:B------:R-:W1:Y:S01]  /*0720*/  B2R.RESULT R9 ;  /* 0x000000000009731c */ /* 0x000e6200000e4000 */
[----:B0-----:R-:W-:Y:S01]  /*0730*/  IMAD R6, R6, 0x10000000, R7 ;  /* 0x1000000006067824 */ /* 0x001fe200078e0207 */
[----:B------:R-:W-:Y:S06]  /*0740*/  BAR.RED.POPC.DEFER_BLOCKING 0x0, P6 ;  /* 0x0000000000007b1d */ /* 0x000fec0003014000 */
[----:B------:R-:W0:Y:S01]  /*0750*/  B2R.RESULT R11 ;  /* 0x00000000000b731c */ /* 0x000e2200000e4000 */
[----:B-1----:R-:W-:Y:S01]  /*0760*/  IMAD R6, R9, 0x20000000, R6 ;  /* 0x2000000009067824 */ /* 0x002fe200078e0206 */
[----:B------:R-:W-:Y:S06]  /*0770*/  BAR.RED.POPC.DEFER_BLOCKING 0x0, P0 ;  /* 0x0000000000007b1d */ /* 0x000fec0000014000 */
[----:B------:R-:W1:Y:S01]  /*0780*/  B2R.RESULT R13 ;  /* 0x00000000000d731c */ /* 0x000e6200000e4000 */
[----:B------:R-:W-:-:S02]  /*0790*/  IADD3 R5, P0, PT, R2, R5, RZ ;  /* 0x0000000502057210 */ /* 0x000fc40007f1e0ff */
[----:B0-----:R-:W-:Y:S02]  /*07a0*/  LEA R6, R11, R6, 0x1e ;  /* 0x000000060b067211 */ /* 0x001fe400078ef0ff */
[----:B------:R-:W-:Y:S02]  /*07b0*/  IADD3.X R4, PT, PT, RZ, R4, RZ, P0, !PT ;  /* 0x00000004ff047210 */ /* 0x000fe400007fe4ff */
[----:B------:R-:W-:-:S04]  /*07c0*/  ISETP.GE.U32.AND P0, PT, R5, UR8, PT ;  /* 0x0000000805007c0c */ /* 0x000fc8000bf06070 */
[----:B------:R-:W-:Y:S01]  /*07d0*/  ISETP.GE.U32.AND.EX P0, PT, R4, UR9, PT, P0 ;  /* 0x0000000904007c0c */ /* 0x000fe2000bf06100 */
[----:B-1----:R-:W-:-:S12]  /*07e0*/  IMAD R9, R13, -0x80000000, R6 ;  /* 0x800000000d097824 */ /* 0x002fd800078e0206 */
[----:B------:R-:W-:Y:S05]  /*07f0*/  @!P0 BRA `(.L_x_1) ;  /* 0xfffffff800408947 */ /* 0x000fea000383ffff */
.L_x_0:
[----:B------:R-:W-:-:S13]  /*0800*/  ISETP.NE.AND P0, PT, R3, RZ, PT ;  /* 0x000000ff0300720c */ /* 0x000fda0003f05270 */
[----:B------:R-:W-:Y:S05]  /*0810*/  @P0 EXIT ;  /* 0x000000000000094d */ /* 0x000fea0003800000 */
[----:B------:R-:W0:Y:S02]  /*0820*/  LDC.64 R2, c[0x0][0x380] ;  /* 0x0000e000ff027b82 */ /* 0x000e240000000a00 */
[----:B0-----:R-:W-:-:S05]  /*0830*/  IMAD.WIDE.U32 R2, R0, 0x4, R2 ;  /* 0x0000000400027825 */ /* 0x001fca00078e0002 */
[----:B------:R-:W-:Y:S01]  /*0840*/  STG.E desc[UR4][R2.64], R9 ;  /* 0x0000000902007986 */ /* 0x000fe2000c101904 */
[----:B------:R-:W-:Y:S05]  /*0850*/  EXIT ;  /* 0x000000000000794d */ /* 0x000fea0003800000 */
.L_x_2:
[----:B------:R-:W-:-:S00]  /*0860*/  BRA `(.L_x_2) ;  /* 0xfffffffc00fc7947 */ /* 0x000fc0000383ffff */
[----:B------:R-:W-:-:S00]  /*0870*/  NOP ;  /* 0x0000000000007918 */ /* 0x000fc00000000000 */
        /* <DEDUP_REMOVED lines=8> */
.L_x_3:


//--------------------- .nv.shared.reserved.0     --------------------------
	.section	.nv.shared.reserved.0,"aw",@nobits
	.weak		__nv_reservedSMEM_offset_0_alias
	.size		__nv_reservedSMEM_offset_0_alias, 0, 64
	.other		__nv_reservedSMEM_offset_0_alias,@"STO_CUDA_RESERVED_SHARED STV_DEFAULT"
__nv_reservedSMEM_offset_0_alias:
	.zero		0
	.zero		64


//--------------------- .nv.constant0._Z17Reduction7_kernelILi32EEvPiPKim --------------------------
	.section	.nv.constant0._Z17Reduction7_kernelILi32EEvPiPKim,"a",@progbits
	.sectionflags	@""
	.align	4
.nv.constant0._Z17Reduction7_kernelILi32EEvPiPKim:
	.zero		920


//--------------------- SYMBOLS --------------------------

	.type		.nv.reservedSmem.offset0,@object
	.size		.nv.reservedSmem.offset0,0x4
